//
// Generated by NVIDIA NVVM Compiler
//
// Compiler Build ID: CL-36424714
// Cuda compilation tools, release 13.0, V13.0.88
// Based on NVVM 20.0.0
//

.version 9.0
.target sm_100
.address_size 64

	// .globl	_Z14fast_firstpassPfPiii
// _ZZ14fast_firstpassPfPiiiE8allsigns has been demoted

.visible .entry _Z14fast_firstpassPfPiii(
	.param .u64 .ptr .align 1 _Z14fast_firstpassPfPiii_param_0,
	.param .u64 .ptr .align 1 _Z14fast_firstpassPfPiii_param_1,
	.param .u32 _Z14fast_firstpassPfPiii_param_2,
	.param .u32 _Z14fast_firstpassPfPiii_param_3
)
{
	.reg .pred 	%p<22>;
	.reg .b16 	%rs<14>;
	.reg .b32 	%r<32>;
	.reg .b32 	%f<4>;
	.reg .b64 	%rd<9>;
	// demoted variable
	.shared .align 1 .b8 _ZZ14fast_firstpassPfPiiiE8allsigns[288];
	ld.param.u64 	%rd2, [_Z14fast_firstpassPfPiii_param_0];
	ld.param.u64 	%rd3, [_Z14fast_firstpassPfPiii_param_1];
	ld.param.u32 	%r12, [_Z14fast_firstpassPfPiii_param_2];
	ld.param.u32 	%r13, [_Z14fast_firstpassPfPiii_param_3];
	mov.u32 	%r1, %ctaid.x;
	mov.u32 	%r2, %ntid.x;
	mov.u32 	%r15, %tid.x;
	mad.lo.s32 	%r3, %r1, %r2, %r15;
	mov.u32 	%r4, %ctaid.y;
	mov.u32 	%r16, %ntid.y;
	mov.u32 	%r17, %tid.y;
	mad.lo.s32 	%r18, %r4, %r16, %r17;
	mad.lo.s32 	%r5, %r12, %r18, %r3;
	max.s32 	%r6, %r12, %r13;
	setp.gt.s32 	%p2, %r12, %r3;
	setp.gt.s32 	%p3, %r13, %r18;
	and.pred  	%p4, %p2, %p3;
	@%p4 bra 	$L__BB0_2;
	bar.sync 	0;
	bra.uni 	$L__BB0_23;
$L__BB0_2:
	cvta.to.global.u64 	%rd4, %rd2;
	mul.wide.s32 	%rd5, %r5, 4;
	add.s64 	%rd1, %rd4, %rd5;
	ld.global.f32 	%f1, [%rd1];
	setp.eq.f32 	%p6, %f1, 0f00000000;
	mov.b32 	%r31, 0;
	mov.pred 	%p21, 0;
	@%p6 bra 	$L__BB0_5;
	setp.lt.f32 	%p8, %f1, 0f00000000;
	mov.b32 	%r31, -1;
	@%p8 bra 	$L__BB0_5;
	mov.b32 	%r31, 1;
	mov.pred 	%p21, -1;
$L__BB0_5:
	mov.u32 	%r23, _ZZ14fast_firstpassPfPiiiE8allsigns;
	mad.lo.s32 	%r8, %r4, 18, %r23;
	cvt.u16.u32 	%rs1, %r31;
	add.s32 	%r9, %r8, %r1;
	st.shared.u8 	[%r9+1], %rs1;
	setp.ne.s32 	%p10, %r3, 0;
	@%p10 bra 	$L__BB0_7;
	st.shared.u8 	[%r8], %rs1;
	bra.uni 	$L__BB0_19;
$L__BB0_7:
	add.s32 	%r24, %r12, -1;
	setp.ne.s32 	%p11, %r3, %r24;
	@%p11 bra 	$L__BB0_9;
	add.s32 	%r26, %r8, %r3;
	st.shared.u8 	[%r26+2], %rs1;
	bra.uni 	$L__BB0_19;
$L__BB0_9:
	setp.ne.s32 	%p12, %r1, 0;
	@%p12 bra 	$L__BB0_14;
	ld.global.f32 	%f2, [%rd1+-4];
	setp.eq.f32 	%p16, %f2, 0f00000000;
	mov.b16 	%rs12, 0;
	@%p16 bra 	$L__BB0_13;
	setp.lt.f32 	%p17, %f2, 0f00000000;
	mov.b16 	%rs12, 255;
	@%p17 bra 	$L__BB0_13;
	mov.b16 	%rs12, 1;
$L__BB0_13:
	st.shared.u8 	[%r8], %rs12;
	bra.uni 	$L__BB0_19;
$L__BB0_14:
	add.s32 	%r25, %r2, -1;
	setp.ne.s32 	%p13, %r1, %r25;
	@%p13 bra 	$L__BB0_19;
	ld.global.f32 	%f3, [%rd1+4];
	setp.eq.f32 	%p14, %f3, 0f00000000;
	mov.b16 	%rs13, 0;
	@%p14 bra 	$L__BB0_18;
	setp.lt.f32 	%p15, %f3, 0f00000000;
	mov.b16 	%rs13, 255;
	@%p15 bra 	$L__BB0_18;
	mov.b16 	%rs13, 1;
$L__BB0_18:
	st.shared.u8 	[%r8+17], %rs13;
$L__BB0_19:
	bar.sync 	0;
	not.pred 	%p18, %p21;
	@%p18 bra 	$L__BB0_22;
	ld.shared.u8 	%rs10, [%r9];
	setp.eq.s16 	%p19, %rs10, 255;
	mov.b32 	%r31, 0;
	@%p19 bra 	$L__BB0_22;
	ld.shared.u8 	%rs11, [%r9+2];
	setp.ne.s16 	%p20, %rs11, 255;
	selp.u32 	%r31, 1, 0, %p20;
$L__BB0_22:
	mul.lo.s32 	%r28, %r6, %r6;
	mul.lo.s32 	%r29, %r28, %r31;
	cvta.to.global.u64 	%rd6, %rd3;
	add.s64 	%rd8, %rd6, %rd5;
	st.global.u32 	[%rd8], %r29;
$L__BB0_23:
	ret;

}


// ===== COMPILED SASS (sm_100) =====

	.target	sm_100

	.elftype	@"ET_EXEC"


//--------------------- .note.nv.tkinfo           --------------------------
	.section	.note.nv.tkinfo,"",@"SHT_NOTE"
	.sectionflags	@"SHF_NOTE_NV_TKINFO"
	.tkinfo
        /*0018*/ 	.word	0x00000002
        /*0030*/ 	.string	""
        /*0030*/ 	.string	"ptxas"
        /*0030*/ 	.string	"Cuda compilation tools, release 13.0, V13.0.88"
        /*0030*/ 	.string	"Build cuda_13.0.r13.0/compiler.36424714_0"
        /*0030*/ 	.string	"-arch sm_100 -m 64 "



//--------------------- .note.nv.cuinfo           --------------------------
	.section	.note.nv.cuinfo,"",@"SHT_NOTE"
	.sectionflags	@"SHF_NOTE_NV_CUINFO"
        /*0018*/ 	.short	0x0002
        /*001a*/ 	.short	0x0064
        /*001c*/ 	.short	0x0082
	.zero		2


//--------------------- .nv.info                  --------------------------
	.section	.nv.info,"",@"SHT_CUDA_INFO"
	.align	4


	//----- nvinfo : EIATTR_REGCOUNT
	.align		4
        /*0000*/ 	.byte	0x04, 0x2f
        /*0002*/ 	.short	(.L_1 - .L_0)
	.align		4
.L_0:
        /*0004*/ 	.word	index@(_Z14fast_firstpassPfPiii)
        /*0008*/ 	.word	0x0000000a


	//----- nvinfo : EIATTR_FRAME_SIZE
	.align		4
.L_1:
        /*000c*/ 	.byte	0x04, 0x11
        /*000e*/ 	.short	(.L_3 - .L_2)
	.align		4
.L_2:
        /*0010*/ 	.word	index@(_Z14fast_firstpassPfPiii)
        /*0014*/ 	.word	0x00000000


	//----- nvinfo : EIATTR_MIN_STACK_SIZE
	.align		4
.L_3:
        /*0018*/ 	.byte	0x04, 0x12
        /*001a*/ 	.short	(.L_5 - .L_4)
	.align		4
.L_4:
        /*001c*/ 	.word	index@(_Z14fast_firstpassPfPiii)
        /*0020*/ 	.word	0x00000000
.L_5:


//--------------------- .nv.compat                --------------------------
	.section	.nv.compat,"",@"SHT_CUDA_COMPAT_INFO"
	.align	4
        /*0000*/ 	.byte	0x02, 0x09, 0x00, 0x00, 0x02, 0x02, 0x01, 0x00, 0x02, 0x05, 0x05, 0x00, 0x03, 0x07, 0x01, 0x01
        /*0010*/ 	.byte	0x02, 0x03, 0x00, 0x00, 0x02, 0x06, 0x01, 0x00, 0x04, 0x0b, 0x08, 0x00, 0x09, 0x00, 0x00, 0x00
        /*0020*/ 	.byte	0x00, 0x00, 0x00, 0x00


//--------------------- .nv.info._Z14fast_firstpassPfPiii --------------------------
	.section	.nv.info._Z14fast_firstpassPfPiii,"",@"SHT_CUDA_INFO"
	.sectionflags	@""
	.align	4


	//----- nvinfo : EIATTR_CUDA_API_VERSION
	.align		4
        /*0000*/ 	.byte	0x04, 0x37
        /*0002*/ 	.short	(.L_7 - .L_6)
.L_6:
        /*0004*/ 	.word	0x00000082


	//----- nvinfo : EIATTR_KPARAM_INFO
	.align		4
.L_7:
        /*0008*/ 	.byte	0x04, 0x17
        /*000a*/ 	.short	(.L_9 - .L_8)
.L_8:
        /*000c*/ 	.word	0x00000000
        /*0010*/ 	.short	0x0003
        /*0012*/ 	.short	0x0014
        /*0014*/ 	.byte	0x00, 0xf0, 0x11, 0x00


	//----- nvinfo : EIATTR_KPARAM_INFO
	.align		4
.L_9:
        /*0018*/ 	.byte	0x04, 0x17
        /*001a*/ 	.short	(.L_11 - .L_10)
.L_10:
        /*001c*/ 	.word	0x00000000
        /*0020*/ 	.short	0x0002
        /*0022*/ 	.short	0x0010
        /*0024*/ 	.byte	0x00, 0xf0, 0x11, 0x00


	//----- nvinfo : EIATTR_KPARAM_INFO
	.align		4
.L_11:
        /*0028*/ 	.byte	0x04, 0x17
        /*002a*/ 	.short	(.L_13 - .L_12)
.L_12:
        /*002c*/ 	.word	0x00000000
        /*0030*/ 	.short	0x0001
        /*0032*/ 	.short	0x0008
        /*0034*/ 	.byte	0x00, 0xf5, 0x21, 0x00


	//----- nvinfo : EIATTR_KPARAM_INFO
	.align		4
.L_13:
        /*0038*/ 	.byte	0x04, 0x17
        /*003a*/ 	.short	(.L_15 - .L_14)
.L_14:
        /*003c*/ 	.word	0x00000000
        /*0040*/ 	.short	0x0000
        /*0042*/ 	.short	0x0000
        /*0044*/ 	.byte	0x00, 0xf5, 0x21, 0x00


	//----- nvinfo : EIATTR_SPARSE_MMA_MASK
	.align		4
.L_15:
        /*0048*/ 	.byte	0x03, 0x50
        /*004a*/ 	.short	0x0000


	//----- nvinfo : EIATTR_MAXREG_COUNT
	.align		4
        /*004c*/ 	.byte	0x03, 0x1b
        /*004e*/ 	.short	0x00ff


	//----- nvinfo : EIATTR_NUM_BARRIERS
	.align		4
        /*0050*/ 	.byte	0x02, 0x4c
        /*0052*/ 	.byte	0x01
	.zero		1


	//----- nvinfo : EIATTR_MERCURY_ISA_VERSION
	.align		4
        /*0054*/ 	.byte	0x03, 0x5f
        /*0056*/ 	.short	0x0101


	//----- nvinfo : EIATTR_VRC_CTA_INIT_COUNT
	.align		4
        /*0058*/ 	.byte	0x02, 0x4a
	.zero		1
	.zero		1


	//----- nvinfo : EIATTR_EXIT_INSTR_OFFSETS
	.align		4
        /*005c*/ 	.byte	0x04, 0x1c
        /*005e*/ 	.short	(.L_17 - .L_16)


	//   ....[0]....
.L_16:
        /*0060*/ 	.word	0x000000d0


	//   ....[1]....
        /*0064*/ 	.word	0x00000590


	//----- nvinfo : EIATTR_CRS_STACK_SIZE
	.align		4
.L_17:
        /*0068*/ 	.byte	0x04, 0x1e
        /*006a*/ 	.short	(.L_19 - .L_18)
.L_18:
        /*006c*/ 	.word	0x00000000


	//----- nvinfo : EIATTR_CBANK_PARAM_SIZE
	.align		4
.L_19:
        /*0070*/ 	.byte	0x03, 0x19
        /*0072*/ 	.short	0x0018


	//----- nvinfo : EIATTR_PARAM_CBANK
	.align		4
        /*0074*/ 	.byte	0x04, 0x0a
        /*0076*/ 	.short	(.L_21 - .L_20)
	.align		4
.L_20:
        /*0078*/ 	.word	index@(.nv.constant0._Z14fast_firstpassPfPiii)
        /*007c*/ 	.short	0x0380
        /*007e*/ 	.short	0x0018


	//----- nvinfo : EIATTR_SW_WAR
	.align		4
.L_21:
        /*0080*/ 	.byte	0x04, 0x36
        /*0082*/ 	.short	(.L_23 - .L_22)
.L_22:
        /*0084*/ 	.word	0x00000008
.L_23:


//--------------------- .nv.callgraph             --------------------------
	.section	.nv.callgraph,"",@"SHT_CUDA_CALLGRAPH"
	.align	4
	.sectionentsize	8
	.align		4
        /*0000*/ 	.word	0x00000000
	.align		4
        /*0004*/ 	.word	0xffffffff
	.align		4
        /*0008*/ 	.word	0x00000000
	.align		4
        /*000c*/ 	.word	0xfffffffe
	.align		4
        /*0010*/ 	.word	0x00000000
	.align		4
        /*0014*/ 	.word	0xfffffffd
	.align		4
        /*0018*/ 	.word	0x00000000
	.align		4
        /*001c*/ 	.word	0xfffffffc


//--------------------- .text._Z14fast_firstpassPfPiii --------------------------
	.section	.text._Z14fast_firstpassPfPiii,"ax",@progbits
	.align	128
        .global         _Z14fast_firstpassPfPiii
        .type           _Z14fast_firstpassPfPiii,@function
        .size           _Z14fast_firstpassPfPiii,(.L_x_12 - _Z14fast_firstpassPfPiii)
        .other          _Z14fast_firstpassPfPiii,@"STO_CUDA_ENTRY STV_DEFAULT"
_Z14fast_firstpassPfPiii:
.text._Z14fast_firstpassPfPiii:
[----:B------:R-:W-:Y:S01]  /*0000*/  LDC R1, c[0x0][0x37c] ;  /* 0x0000df00ff017b82 */ /* 0x000fe20000000800 */
[----:B------:R-:W0:Y:S01]  /*0010*/  S2R R0, SR_TID.Y ;  /* 0x0000000000007919 */ /* 0x000e220000002200 */
[----:B------:R-:W1:Y:S06]  /*0020*/  LDCU UR7, c[0x0][0x360] ;  /* 0x00006c00ff0777ac */ /* 0x000e6c0008000800 */
[----:B------:R-:W0:Y:S01]  /*0030*/  S2UR UR6, SR_CTAID.Y ;  /* 0x00000000000679c3 */ /* 0x000e220000002600 */
[----:B------:R-:W1:Y:S01]  /*0040*/  S2R R4, SR_CTAID.X ;  /* 0x0000000000047919 */ /* 0x000e620000002500 */
[----:B------:R-:W2:Y:S01]  /*0050*/  LDCU.64 UR8, c[0x0][0x390] ;  /* 0x00007200ff0877ac */ /* 0x000ea20008000a00 */
[----:B------:R-:W1:Y:S05]  /*0060*/  S2R R3, SR_TID.X ;  /* 0x0000000000037919 */ /* 0x000e6a0000002100 */
[----:B------:R-:W0:Y:S02]  /*0070*/  LDC R5, c[0x0][0x364] ;  /* 0x0000d900ff057b82 */ /* 0x000e240000000800 */
[----:B0-----:R-:W-:-:S05]  /*0080*/  IMAD R5, R5, UR6, R0 ;  /* 0x0000000605057c24 */ /* 0x001fca000f8e0200 */
[----:B--2---:R-:W-:Y:S01]  /*0090*/  ISETP.GE.AND P0, PT, R5, UR9, PT ;  /* 0x0000000905007c0c */ /* 0x004fe2000bf06270 */
[----:B-1----:R-:W-:-:S05]  /*00a0*/  IMAD R0, R4, UR7, R3 ;  /* 0x0000000704007c24 */ /* 0x002fca000f8e0203 */
[----:B------:R-:W-:-:S13]  /*00b0*/  ISETP.LT.AND P0, PT, R0, UR8, !P0 ;  /* 0x0000000800007c0c */ /* 0x000fda000c701270 */
[----:B------:R-:W-:Y:S06]  /*00c0*/  @!P0 BAR.SYNC.DEFER_BLOCKING 0x0 ;  /* 0x0000000000008b1d */ /* 0x000fec0000010000 */
[----:B------:R-:W-:Y:S05]  /*00d0*/  @!P0 EXIT ;  /* 0x000000000000894d */ /* 0x000fea0003800000 */
[----:B------:R-:W0:Y:S01]  /*00e0*/  LDC.64 R2, c[0x0][0x380] ;  /* 0x0000e000ff027b82 */ /* 0x000e220000000a00 */
[----:B------:R-:W1:Y:S01]  /*00f0*/  LDCU.64 UR10, c[0x0][0x358] ;  /* 0x00006b00ff0a77ac */ /* 0x000e620008000a00 */
[----:B------:R-:W-:-:S04]  /*0100*/  IMAD R5, R5, UR8, R0 ;  /* 0x0000000805057c24 */ /* 0x000fc8000f8e0200 */
[----:B0-----:R-:W-:-:S05]  /*0110*/  IMAD.WIDE R2, R5, 0x4, R2 ;  /* 0x0000000405027825 */ /* 0x001fca00078e0202 */
[----:B-1----:R-:W2:Y:S01]  /*0120*/  LDG.E R6, desc[UR10][R2.64] ;  /* 0x0000000a02067981 */ /* 0x002ea2000c1e1900 */
[----:B------:R-:W-:Y:S01]  /*0130*/  BSSY.RECONVERGENT B0, `(.L_x_0) ;  /* 0x0000009000007945 */ /* 0x000fe20003800200 */
[----:B------:R-:W-:Y:S01]  /*0140*/  PLOP3.LUT P0, PT, PT, PT, PT, 0x8, 0x80 ;  /* 0x000000000080781c */ /* 0x000fe20003f0e170 */
[----:B------:R-:W-:Y:S01]  /*0150*/  IMAD.MOV.U32 R7, RZ, RZ, RZ ;  /* 0x000000ffff077224 */ /* 0x000fe200078e00ff */
[----:B--2---:R-:W-:-:S13]  /*0160*/  FSETP.NEU.AND P1, PT, R6, RZ, PT ;  /* 0x000000ff0600720b */ /* 0x004fda0003f2d000 */
[----:B------:R-:W-:Y:S05]  /*0170*/  @!P1 BRA `(.L_x_1) ;  /* 0x0000000000109947 */ /* 0x000fea0003800000 */
[----:B------:R-:W-:Y:S01]  /*0180*/  FSETP.GEU.AND P1, PT, R6, RZ, PT ;  /* 0x000000ff0600720b */ /* 0x000fe20003f2e000 */
[----:B------:R-:W-:-:S12]  /*0190*/  IMAD.MOV.U32 R7, RZ, RZ, -0x1 ;  /* 0xffffffffff077424 */ /* 0x000fd800078e00ff */
[----:B------:R-:W-:Y:S01]  /*01a0*/  @P1 PLOP3.LUT P0, PT, PT, PT, PT, 0x80, 0x8 ;  /* 0x000000000008181c */ /* 0x000fe20003f0f070 */
[----:B------:R-:W-:-:S12]  /*01b0*/  @P1 IMAD.MOV.U32 R7, RZ, RZ, 0x1 ;  /* 0x00000001ff071424 */ /* 0x000fd800078e00ff */
.L_x_1:
[----:B------:R-:W-:Y:S05]  /*01c0*/  BSYNC.RECONVERGENT B0 ;  /* 0x0000000000007941 */ /* 0x000fea0003800200 */
.L_x_0:
[----:B------:R-:W0:Y:S01]  /*01d0*/  S2UR UR5, SR_CgaCtaId ;  /* 0x00000000000579c3 */ /* 0x000e220000008800 */
[----:B------:R-:W-:Y:S01]  /*01e0*/  UMOV UR4, 0x400 ;  /* 0x0000040000047882 */ /* 0x000fe20000000000 */
[----:B------:R-:W-:Y:S01]  /*01f0*/  ISETP.NE.AND P1, PT, R0, RZ, PT ;  /* 0x000000ff0000720c */ /* 0x000fe20003f25270 */
[----:B------:R-:W-:Y:S01]  /*0200*/  BSSY.RECONVERGENT B0, `(.L_x_2) ;  /* 0x0000026000007945 */ /* 0x000fe20003800200 */
[----:B0-----:R-:W-:-:S04]  /*0210*/  ULEA UR4, UR5, UR4, 0x18 ;  /* 0x0000000405047291 */ /* 0x001fc8000f8ec0ff */
[----:B------:R-:W-:-:S09]  /*0220*/  UIMAD UR4, UR6, 0x12, UR4 ;  /* 0x00000012060478a4 */ /* 0x000fd2000f8e0204 */
[----:B------:R0:W-:Y:S04]  /*0230*/  STS.U8 [R4+UR4+0x1], R7 ;  /* 0x0000010704007988 */ /* 0x0001e80008000004 */
[----:B------:R0:W-:Y:S01]  /*0240*/  @!P1 STS.U8 [UR4], R7 ;  /* 0x00000007ff009988 */ /* 0x0001e20008000004 */
[----:B------:R-:W-:Y:S05]  /*0250*/  @!P1 BRA `(.L_x_3) ;  /* 0x0000000000809947 */ /* 0x000fea0003800000 */
[----:B------:R-:W-:-:S06]  /*0260*/  UIADD3 UR5, UPT, UPT, UR8, -0x1, URZ ;  /* 0xffffffff08057890 */ /* 0x000fcc000fffe0ff */
[----:B------:R-:W-:-:S13]  /*0270*/  ISETP.NE.AND P1, PT, R0, UR5, PT ;  /* 0x0000000500007c0c */ /* 0x000fda000bf25270 */
[----:B------:R1:W-:Y:S01]  /*0280*/  @!P1 STS.U8 [R0+UR4+0x2], R7 ;  /* 0x0000020700009988 */ /* 0x0003e20008000004 */
[----:B------:R-:W-:Y:S05]  /*0290*/  @!P1 BRA `(.L_x_3) ;  /* 0x0000000000709947 */ /* 0x000fea0003800000 */
[----:B------:R-:W-:-:S13]  /*02a0*/  ISETP.NE.AND P1, PT, R4, RZ, PT ;  /* 0x000000ff0400720c */ /* 0x000fda0003f25270 */
[----:B------:R-:W-:Y:S05]  /*02b0*/  @P1 BRA `(.L_x_4) ;  /* 0x0000000000301947 */ /* 0x000fea0003800000 */
[----:B------:R-:W2:Y:S01]  /*02c0*/  LDG.E R2, desc[UR10][R2.64+-0x4] ;  /* 0xfffffc0a02027981 */ /* 0x000ea2000c1e1900 */
[----:B------:R-:W-:Y:S01]  /*02d0*/  BSSY.RECONVERGENT B1, `(.L_x_5) ;  /* 0x0000008000017945 */ /* 0x000fe20003800200 */
[----:B-1----:R-:W-:Y:S02]  /*02e0*/  PRMT R0, RZ, 0x7610, R0 ;  /* 0x00007610ff007816 */ /* 0x002fe40000000000 */
[----:B--2---:R-:W-:-:S13]  /*02f0*/  FSETP.NEU.AND P1, PT, R2, RZ, PT ;  /* 0x000000ff0200720b */ /* 0x004fda0003f2d000 */
[----:B------:R-:W-:Y:S05]  /*0300*/  @!P1 BRA `(.L_x_6) ;  /* 0x0000000000109947 */ /* 0x000fea0003800000 */
[----:B------:R-:W-:Y:S01]  /*0310*/  FSETP.GEU.AND P1, PT, R2, RZ, PT ;  /* 0x000000ff0200720b */ /* 0x000fe20003f2e000 */
[----:B------:R-:W-:Y:S02]  /*0320*/  IMAD.MOV.U32 R0, RZ, RZ, 0xff ;  /* 0x000000ffff007424 */ /* 0x000fe400078e00ff */
[----:B------:R-:W-:-:S10]  /*0330*/  IMAD.MOV.U32 R2, RZ, RZ, 0x1 ;  /* 0x00000001ff027424 */ /* 0x000fd400078e00ff */
[----:B------:R-:W-:-:S07]  /*0340*/  @P1 PRMT R0, R2, 0x7610, R0 ;  /* 0x0000761002001816 */ /* 0x000fce0000000000 */
.L_x_6:
[----:B------:R-:W-:Y:S05]  /*0350*/  BSYNC.RECONVERGENT B1 ;  /* 0x0000000000017941 */ /* 0x000fea0003800200 */
.L_x_5:
[----:B------:R3:W-:Y:S01]  /*0360*/  STS.U8 [UR4], R0 ;  /* 0x00000000ff007988 */ /* 0x0007e20008000004 */
[----:B------:R-:W-:Y:S05]  /*0370*/  BRA `(.L_x_3) ;  /* 0x0000000000387947 */ /* 0x000fea0003800000 */
.L_x_4:
[----:B------:R-:W-:-:S06]  /*0380*/  UIADD3 UR5, UPT, UPT, UR7, -0x1, URZ ;  /* 0xffffffff07057890 */ /* 0x000fcc000fffe0ff */
[----:B------:R-:W-:-:S13]  /*0390*/  ISETP.NE.AND P1, PT, R4, UR5, PT ;  /* 0x0000000504007c0c */ /* 0x000fda000bf25270 */
        /* <DEDUP_REMOVED lines=10> */
.L_x_8:
[----:B------:R-:W-:Y:S05]  /*0440*/  BSYNC.RECONVERGENT B1 ;  /* 0x0000000000017941 */ /* 0x000fea0003800200 */
.L_x_7:
[----:B------:R2:W-:Y:S02]  /*0450*/  STS.U8 [UR4+0x11], R0 ;  /* 0x00001100ff007988 */ /* 0x0005e40008000004 */
.L_x_3:
[----:B------:R-:W-:Y:S05]  /*0460*/  BSYNC.RECONVERGENT B0 ;  /* 0x0000000000007941 */ /* 0x000fea0003800200 */
.L_x_2:
[----:B------:R-:W4:Y:S01]  /*0470*/  LDC.64 R2, c[0x0][0x388] ;  /* 0x0000e200ff027b82 */ /* 0x000f220000000a00 */
[----:B------:R-:W-:Y:S01]  /*0480*/  UISETP.LT.AND UP0, UPT, UR8, UR9, UPT ;  /* 0x000000090800728c */ /* 0x000fe2000bf01270 */
[----:B------:R-:W-:Y:S05]  /*0490*/  WARPSYNC.ALL ;  /* 0x0000000000007948 */ /* 0x000fea0003800000 */
[----:B------:R-:W-:Y:S01]  /*04a0*/  USEL UR5, UR8, UR9, !UP0 ;  /* 0x0000000908057287 */ /* 0x000fe2000c000000 */
[----:B------:R-:W-:Y:S01]  /*04b0*/  BSSY.RECONVERGENT B0, `(.L_x_9) ;  /* 0x0000009000007945 */ /* 0x000fe20003800200 */
[----:B------:R-:W-:Y:S06]  /*04c0*/  BAR.SYNC.DEFER_BLOCKING 0x0 ;  /* 0x0000000000007b1d */ /* 0x000fec0000010000 */
[----:B------:R-:W-:Y:S05]  /*04d0*/  @!P0 BRA `(.L_x_10) ;  /* 0x0000000000188947 */ /* 0x000fea0003800000 */
[----:B-123--:R-:W1:Y:S01]  /*04e0*/  LDS.U8 R0, [R4+UR4] ;  /* 0x0000000404007984 */ /* 0x00ee620008000000 */
[----:B0-----:R-:W-:Y:S01]  /*04f0*/  IMAD.MOV.U32 R7, RZ, RZ, RZ ;  /* 0x000000ffff077224 */ /* 0x001fe200078e00ff */
[----:B-1----:R-:W-:-:S13]  /*0500*/  ISETP.NE.AND P1, PT, R0, 0xff, PT ;  /* 0x000000ff0000780c */ /* 0x002fda0003f25270 */
[----:B------:R-:W0:Y:S02]  /*0510*/  @P1 LDS.U8 R0, [R4+UR4+0x2] ;  /* 0x0000020404001984 */ /* 0x000e240008000000 */
[----:B0-----:R-:W-:-:S04]  /*0520*/  @P1 ISETP.NE.AND P0, PT, R0, 0xff, PT ;  /* 0x000000ff0000180c */ /* 0x001fc80003f05270 */
[----:B------:R-:W-:-:S09]  /*0530*/  @P1 SEL R7, RZ, 0x1, !P0 ;  /* 0x00000001ff071807 */ /* 0x000fd20004000000 */
.L_x_10:
[----:B------:R-:W-:Y:S05]  /*0540*/  BSYNC.RECONVERGENT B0 ;  /* 0x0000000000007941 */ /* 0x000fea0003800200 */
.L_x_9:
[----:B------:R-:W-:Y:S01]  /*0550*/  UIMAD UR6, UR5, UR5, URZ ;  /* 0x00000005050672a4 */ /* 0x000fe2000f8e02ff */
[----:B----4-:R-:W-:-:S05]  /*0560*/  IMAD.WIDE R2, R5, 0x4, R2 ;  /* 0x0000000405027825 */ /* 0x010fca00078e0202 */
[----:B01----:R-:W-:-:S05]  /*0570*/  IMAD R7, R7, UR6, RZ ;  /* 0x0000000607077c24 */ /* 0x003fca000f8e02ff */
[----:B------:R-:W-:Y:S01]  /*0580*/  STG.E desc[UR10][R2.64], R7 ;  /* 0x0000000702007986 */ /* 0x000fe2000c10190a */
[----:B------:R-:W-:Y:S05]  /*0590*/  EXIT ;  /* 0x000000000000794d */ /* 0x000fea0003800000 */
.L_x_11:
[----:B------:R-:W-:-:S00]  /*05a0*/  BRA `(.L_x_11) ;  /* 0xfffffffc00fc7947 */ /* 0x000fc0000383ffff */
[----:B------:R-:W-:-:S00]  /*05b0*/  NOP ;  /* 0x0000000000007918 */ /* 0x000fc00000000000 */
        /* <DEDUP_REMOVED lines=12> */
.L_x_12:


//--------------------- .nv.shared._Z14fast_firstpassPfPiii --------------------------
	.section	.nv.shared._Z14fast_firstpassPfPiii,"aw",@nobits
	.sectionflags	@""
.nv.shared._Z14fast_firstpassPfPiii:
	.zero		1312


//--------------------- .nv.shared.reserved.0     --------------------------
	.section	.nv.shared.reserved.0,"aw",@nobits
	.weak		__nv_reservedSMEM_offset_0_alias
	.size		__nv_reservedSMEM_offset_0_alias, 0, 64
	.other		__nv_reservedSMEM_offset_0_alias,@"STO_CUDA_RESERVED_SHARED STV_DEFAULT"
__nv_reservedSMEM_offset_0_alias:
	.zero		0
	.zero		64


//--------------------- .nv.constant0._Z14fast_firstpassPfPiii --------------------------
	.section	.nv.constant0._Z14fast_firstpassPfPiii,"a",@progbits
	.sectionflags	@""
	.align	4
.nv.constant0._Z14fast_firstpassPfPiii:
	.zero		920


//--------------------- SYMBOLS --------------------------

	.type		.nv.reservedSmem.offset0,@object
	.size		.nv.reservedSmem.offset0,0x4
	.type		.nv.reservedSmem.cap,@object
	.size		.nv.reservedSmem.cap,0x4
